//
// Generated by NVIDIA NVVM Compiler
//
// Compiler Build ID: CL-36424714
// Cuda compilation tools, release 13.0, V13.0.88
// Based on NVVM 20.0.0
//

.version 9.0
.target sm_100
.address_size 64

	// .globl	_Z10prefix_sumPiiS_
// _ZZ10prefix_sumPiiS_E6nums_s has been demoted

.visible .entry _Z10prefix_sumPiiS_(
	.param .u64 .ptr .align 1 _Z10prefix_sumPiiS__param_0,
	.param .u32 _Z10prefix_sumPiiS__param_1,
	.param .u64 .ptr .align 1 _Z10prefix_sumPiiS__param_2
)
{
	.reg .pred 	%p<13>;
	.reg .b32 	%r<72>;
	.reg .b64 	%rd<9>;
	// demoted variable
	.shared .align 4 .b8 _ZZ10prefix_sumPiiS_E6nums_s[4096];
	ld.param.u64 	%rd2, [_Z10prefix_sumPiiS__param_0];
	ld.param.u32 	%r25, [_Z10prefix_sumPiiS__param_1];
	ld.param.u64 	%rd3, [_Z10prefix_sumPiiS__param_2];
	mov.u32 	%r1, %tid.x;
	mov.u32 	%r2, %ctaid.x;
	mov.u32 	%r26, %ntid.x;
	mad.lo.s32 	%r3, %r2, %r26, %r1;
	setp.ge.s32 	%p1, %r3, %r25;
	@%p1 bra 	$L__BB0_23;
	cvta.to.global.u64 	%rd4, %rd2;
	mul.wide.s32 	%rd5, %r3, 4;
	add.s64 	%rd1, %rd4, %rd5;
	ld.global.u32 	%r28, [%rd1];
	shl.b32 	%r29, %r1, 2;
	mov.u32 	%r30, _ZZ10prefix_sumPiiS_E6nums_s;
	add.s32 	%r4, %r30, %r29;
	st.shared.u32 	[%r4], %r28;
	bar.sync 	0;
	setp.eq.s32 	%p2, %r1, 0;
	mov.b32 	%r62, 0;
	@%p2 bra 	$L__BB0_3;
	ld.shared.u32 	%r62, [%r4+-4];
$L__BB0_3:
	bar.sync 	0;
	ld.shared.u32 	%r32, [%r4];
	add.s32 	%r33, %r32, %r62;
	st.shared.u32 	[%r4], %r33;
	bar.sync 	0;
	setp.lt.u32 	%p3, %r1, 2;
	mov.b32 	%r63, 0;
	@%p3 bra 	$L__BB0_5;
	ld.shared.u32 	%r63, [%r4+-8];
$L__BB0_5:
	bar.sync 	0;
	ld.shared.u32 	%r35, [%r4];
	add.s32 	%r36, %r35, %r63;
	st.shared.u32 	[%r4], %r36;
	bar.sync 	0;
	setp.lt.u32 	%p4, %r1, 4;
	mov.b32 	%r64, 0;
	@%p4 bra 	$L__BB0_7;
	ld.shared.u32 	%r64, [%r4+-16];
$L__BB0_7:
	bar.sync 	0;
	ld.shared.u32 	%r38, [%r4];
	add.s32 	%r39, %r38, %r64;
	st.shared.u32 	[%r4], %r39;
	bar.sync 	0;
	setp.lt.u32 	%p5, %r1, 8;
	mov.b32 	%r65, 0;
	@%p5 bra 	$L__BB0_9;
	ld.shared.u32 	%r65, [%r4+-32];
$L__BB0_9:
	bar.sync 	0;
	ld.shared.u32 	%r41, [%r4];
	add.s32 	%r42, %r41, %r65;
	st.shared.u32 	[%r4], %r42;
	bar.sync 	0;
	setp.lt.u32 	%p6, %r1, 16;
	mov.b32 	%r66, 0;
	@%p6 bra 	$L__BB0_11;
	ld.shared.u32 	%r66, [%r4+-64];
$L__BB0_11:
	bar.sync 	0;
	ld.shared.u32 	%r44, [%r4];
	add.s32 	%r45, %r44, %r66;
	st.shared.u32 	[%r4], %r45;
	bar.sync 	0;
	setp.lt.u32 	%p7, %r1, 32;
	mov.b32 	%r67, 0;
	@%p7 bra 	$L__BB0_13;
	ld.shared.u32 	%r67, [%r4+-128];
$L__BB0_13:
	bar.sync 	0;
	ld.shared.u32 	%r47, [%r4];
	add.s32 	%r48, %r47, %r67;
	st.shared.u32 	[%r4], %r48;
	bar.sync 	0;
	setp.lt.u32 	%p8, %r1, 64;
	mov.b32 	%r68, 0;
	@%p8 bra 	$L__BB0_15;
	ld.shared.u32 	%r68, [%r4+-256];
$L__BB0_15:
	bar.sync 	0;
	ld.shared.u32 	%r50, [%r4];
	add.s32 	%r51, %r50, %r68;
	st.shared.u32 	[%r4], %r51;
	bar.sync 	0;
	setp.lt.u32 	%p9, %r1, 128;
	mov.b32 	%r69, 0;
	@%p9 bra 	$L__BB0_17;
	ld.shared.u32 	%r69, [%r4+-512];
$L__BB0_17:
	bar.sync 	0;
	ld.shared.u32 	%r53, [%r4];
	add.s32 	%r54, %r53, %r69;
	st.shared.u32 	[%r4], %r54;
	bar.sync 	0;
	setp.lt.u32 	%p10, %r1, 256;
	mov.b32 	%r70, 0;
	@%p10 bra 	$L__BB0_19;
	ld.shared.u32 	%r70, [%r4+-1024];
$L__BB0_19:
	bar.sync 	0;
	ld.shared.u32 	%r56, [%r4];
	add.s32 	%r57, %r56, %r70;
	st.shared.u32 	[%r4], %r57;
	bar.sync 	0;
	setp.lt.u32 	%p11, %r1, 512;
	mov.b32 	%r71, 0;
	@%p11 bra 	$L__BB0_21;
	ld.shared.u32 	%r71, [%r4+-2048];
$L__BB0_21:
	bar.sync 	0;
	ld.shared.u32 	%r58, [%r4];
	add.s32 	%r59, %r58, %r71;
	st.shared.u32 	[%r4], %r59;
	bar.sync 	0;
	ld.shared.u32 	%r60, [%r4];
	st.global.u32 	[%rd1], %r60;
	setp.ne.s32 	%p12, %r1, 1023;
	@%p12 bra 	$L__BB0_23;
	ld.shared.u32 	%r61, [_ZZ10prefix_sumPiiS_E6nums_s+4092];
	cvta.to.global.u64 	%rd6, %rd3;
	mul.wide.u32 	%rd7, %r2, 4;
	add.s64 	%rd8, %rd6, %rd7;
	st.global.u32 	[%rd8], %r61;
$L__BB0_23:
	ret;

}
	// .globl	_Z21prefix_sum_add_offsetPiiS_
.visible .entry _Z21prefix_sum_add_offsetPiiS_(
	.param .u64 .ptr .align 1 _Z21prefix_sum_add_offsetPiiS__param_0,
	.param .u32 _Z21prefix_sum_add_offsetPiiS__param_1,
	.param .u64 .ptr .align 1 _Z21prefix_sum_add_offsetPiiS__param_2
)
{
	.reg .pred 	%p<4>;
	.reg .b32 	%r<10>;
	.reg .b64 	%rd<9>;

	ld.param.u64 	%rd1, [_Z21prefix_sum_add_offsetPiiS__param_0];
	ld.param.u32 	%r3, [_Z21prefix_sum_add_offsetPiiS__param_1];
	ld.param.u64 	%rd2, [_Z21prefix_sum_add_offsetPiiS__param_2];
	mov.u32 	%r1, %ctaid.x;
	mov.u32 	%r4, %ntid.x;
	mov.u32 	%r5, %tid.x;
	mad.lo.s32 	%r2, %r1, %r4, %r5;
	setp.ge.s32 	%p1, %r2, %r3;
	setp.eq.s32 	%p2, %r1, 0;
	or.pred  	%p3, %p2, %p1;
	@%p3 bra 	$L__BB1_2;
	cvta.to.global.u64 	%rd3, %rd2;
	cvta.to.global.u64 	%rd4, %rd1;
	add.s32 	%r6, %r1, -1;
	mul.wide.u32 	%rd5, %r6, 4;
	add.s64 	%rd6, %rd3, %rd5;
	ld.global.u32 	%r7, [%rd6];
	mul.wide.s32 	%rd7, %r2, 4;
	add.s64 	%rd8, %rd4, %rd7;
	ld.global.u32 	%r8, [%rd8];
	add.s32 	%r9, %r8, %r7;
	st.global.u32 	[%rd8], %r9;
$L__BB1_2:
	ret;

}


// ===== COMPILED SASS (sm_100) =====

	.target	sm_100

	.elftype	@"ET_EXEC"


//--------------------- .note.nv.tkinfo           --------------------------
	.section	.note.nv.tkinfo,"",@"SHT_NOTE"
	.sectionflags	@"SHF_NOTE_NV_TKINFO"
	.tkinfo
        /*0018*/ 	.word	0x00000002
        /*0030*/ 	.string	""
        /*0030*/ 	.string	"ptxas"
        /*0030*/ 	.string	"Cuda compilation tools, release 13.0, V13.0.88"
        /*0030*/ 	.string	"Build cuda_13.0.r13.0/compiler.36424714_0"
        /*0030*/ 	.string	"-arch sm_100 -m 64 "



//--------------------- .note.nv.cuinfo           --------------------------
	.section	.note.nv.cuinfo,"",@"SHT_NOTE"
	.sectionflags	@"SHF_NOTE_NV_CUINFO"
        /*0018*/ 	.short	0x0002
        /*001a*/ 	.short	0x0064
        /*001c*/ 	.short	0x0082
	.zero		2


//--------------------- .nv.info                  --------------------------
	.section	.nv.info,"",@"SHT_CUDA_INFO"
	.align	4


	//----- nvinfo : EIATTR_REGCOUNT
	.align		4
        /*0000*/ 	.byte	0x04, 0x2f
        /*0002*/ 	.short	(.L_1 - .L_0)
	.align		4
.L_0:
        /*0004*/ 	.word	index@(_Z10prefix_sumPiiS_)
        /*0008*/ 	.word	0x0000000e


	//----- nvinfo : EIATTR_FRAME_SIZE
	.align		4
.L_1:
        /*000c*/ 	.byte	0x04, 0x11
        /*000e*/ 	.short	(.L_3 - .L_2)
	.align		4
.L_2:
        /*0010*/ 	.word	index@(_Z10prefix_sumPiiS_)
        /*0014*/ 	.word	0x00000000


	//----- nvinfo : EIATTR_REGCOUNT
	.align		4
.L_3:
        /*0018*/ 	.byte	0x04, 0x2f
        /*001a*/ 	.short	(.L_5 - .L_4)
	.align		4
.L_4:
        /*001c*/ 	.word	index@(_Z21prefix_sum_add_offsetPiiS_)
        /*0020*/ 	.word	0x0000000c


	//----- nvinfo : EIATTR_FRAME_SIZE
	.align		4
.L_5:
        /*0024*/ 	.byte	0x04, 0x11
        /*0026*/ 	.short	(.L_7 - .L_6)
	.align		4
.L_6:
        /*0028*/ 	.word	index@(_Z21prefix_sum_add_offsetPiiS_)
        /*002c*/ 	.word	0x00000000


	//----- nvinfo : EIATTR_MIN_STACK_SIZE
	.align		4
.L_7:
        /*0030*/ 	.byte	0x04, 0x12
        /*0032*/ 	.short	(.L_9 - .L_8)
	.align		4
.L_8:
        /*0034*/ 	.word	index@(_Z21prefix_sum_add_offsetPiiS_)
        /*0038*/ 	.word	0x00000000


	//----- nvinfo : EIATTR_MIN_STACK_SIZE
	.align		4
.L_9:
        /*003c*/ 	.byte	0x04, 0x12
        /*003e*/ 	.short	(.L_11 - .L_10)
	.align		4
.L_10:
        /*0040*/ 	.word	index@(_Z10prefix_sumPiiS_)
        /*0044*/ 	.word	0x00000000
.L_11:


//--------------------- .nv.compat                --------------------------
	.section	.nv.compat,"",@"SHT_CUDA_COMPAT_INFO"
	.align	4
        /*0000*/ 	.byte	0x02, 0x09, 0x00, 0x00, 0x02, 0x02, 0x01, 0x00, 0x02, 0x05, 0x05, 0x00, 0x03, 0x07, 0x01, 0x01
        /*0010*/ 	.byte	0x02, 0x03, 0x00, 0x00, 0x02, 0x06, 0x01, 0x00, 0x04, 0x0b, 0x08, 0x00, 0x09, 0x00, 0x00, 0x00
        /*0020*/ 	.byte	0x00, 0x00, 0x00, 0x00


//--------------------- .nv.info._Z21prefix_sum_add_offsetPiiS_ --------------------------
	.section	.nv.info._Z21prefix_sum_add_offsetPiiS_,"",@"SHT_CUDA_INFO"
	.sectionflags	@""
	.align	4


	//----- nvinfo : EIATTR_CUDA_API_VERSION
	.align		4
        /*0000*/ 	.byte	0x04, 0x37
        /*0002*/ 	.short	(.L_13 - .L_12)
.L_12:
        /*0004*/ 	.word	0x00000082


	//----- nvinfo : EIATTR_KPARAM_INFO
	.align		4
.L_13:
        /*0008*/ 	.byte	0x04, 0x17
        /*000a*/ 	.short	(.L_15 - .L_14)
.L_14:
        /*000c*/ 	.word	0x00000000
        /*0010*/ 	.short	0x0002
        /*0012*/ 	.short	0x0010
        /*0014*/ 	.byte	0x00, 0xf5, 0x21, 0x00


	//----- nvinfo : EIATTR_KPARAM_INFO
	.align		4
.L_15:
        /*0018*/ 	.byte	0x04, 0x17
        /*001a*/ 	.short	(.L_17 - .L_16)
.L_16:
        /*001c*/ 	.word	0x00000000
        /*0020*/ 	.short	0x0001
        /*0022*/ 	.short	0x0008
        /*0024*/ 	.byte	0x00, 0xf0, 0x11, 0x00


	//----- nvinfo : EIATTR_KPARAM_INFO
	.align		4
.L_17:
        /*0028*/ 	.byte	0x04, 0x17
        /*002a*/ 	.short	(.L_19 - .L_18)
.L_18:
        /*002c*/ 	.word	0x00000000
        /*0030*/ 	.short	0x0000
        /*0032*/ 	.short	0x0000
        /*0034*/ 	.byte	0x00, 0xf5, 0x21, 0x00


	//----- nvinfo : EIATTR_SPARSE_MMA_MASK
	.align		4
.L_19:
        /*0038*/ 	.byte	0x03, 0x50
        /*003a*/ 	.short	0x0000


	//----- nvinfo : EIATTR_MAXREG_COUNT
	.align		4
        /*003c*/ 	.byte	0x03, 0x1b
        /*003e*/ 	.short	0x00ff


	//----- nvinfo : EIATTR_MERCURY_ISA_VERSION
	.align		4
        /*0040*/ 	.byte	0x03, 0x5f
        /*0042*/ 	.short	0x0101


	//----- nvinfo : EIATTR_VRC_CTA_INIT_COUNT
	.align		4
        /*0044*/ 	.byte	0x02, 0x4a
	.zero		1
	.zero		1


	//----- nvinfo : EIATTR_EXIT_INSTR_OFFSETS
	.align		4
        /*0048*/ 	.byte	0x04, 0x1c
        /*004a*/ 	.short	(.L_21 - .L_20)


	//   ....[0]....
.L_20:
        /*004c*/ 	.word	0x00000080


	//   ....[1]....
        /*0050*/ 	.word	0x00000130


	//----- nvinfo : EIATTR_CBANK_PARAM_SIZE
	.align		4
.L_21:
        /*0054*/ 	.byte	0x03, 0x19
        /*0056*/ 	.short	0x0018


	//----- nvinfo : EIATTR_PARAM_CBANK
	.align		4
        /*0058*/ 	.byte	0x04, 0x0a
        /*005a*/ 	.short	(.L_23 - .L_22)
	.align		4
.L_22:
        /*005c*/ 	.word	index@(.nv.constant0._Z21prefix_sum_add_offsetPiiS_)
        /*0060*/ 	.short	0x0380
        /*0062*/ 	.short	0x0018


	//----- nvinfo : EIATTR_SW_WAR
	.align		4
.L_23:
        /*0064*/ 	.byte	0x04, 0x36
        /*0066*/ 	.short	(.L_25 - .L_24)
.L_24:
        /*0068*/ 	.word	0x00000008
.L_25:


//--------------------- .nv.info._Z10prefix_sumPiiS_ --------------------------
	.section	.nv.info._Z10prefix_sumPiiS_,"",@"SHT_CUDA_INFO"
	.sectionflags	@""
	.align	4


	//----- nvinfo : EIATTR_CUDA_API_VERSION
	.align		4
        /*0000*/ 	.byte	0x04, 0x37
        /*0002*/ 	.short	(.L_27 - .L_26)
.L_26:
        /*0004*/ 	.word	0x00000082


	//----- nvinfo : EIATTR_KPARAM_INFO
	.align		4
.L_27:
        /*0008*/ 	.byte	0x04, 0x17
        /*000a*/ 	.short	(.L_29 - .L_28)
.L_28:
        /*000c*/ 	.word	0x00000000
        /*0010*/ 	.short	0x0002
        /*0012*/ 	.short	0x0010
        /*0014*/ 	.byte	0x00, 0xf5, 0x21, 0x00


	//----- nvinfo : EIATTR_KPARAM_INFO
	.align		4
.L_29:
        /*0018*/ 	.byte	0x04, 0x17
        /*001a*/ 	.short	(.L_31 - .L_30)
.L_30:
        /*001c*/ 	.word	0x00000000
        /*0020*/ 	.short	0x0001
        /*0022*/ 	.short	0x0008
        /*0024*/ 	.byte	0x00, 0xf0, 0x11, 0x00


	//----- nvinfo : EIATTR_KPARAM_INFO
	.align		4
.L_31:
        /*0028*/ 	.byte	0x04, 0x17
        /*002a*/ 	.short	(.L_33 - .L_32)
.L_32:
        /*002c*/ 	.word	0x00000000
        /*0030*/ 	.short	0x0000
        /*0032*/ 	.short	0x0000
        /*0034*/ 	.byte	0x00, 0xf5, 0x21, 0x00


	//----- nvinfo : EIATTR_SPARSE_MMA_MASK
	.align		4
.L_33:
        /*0038*/ 	.byte	0x03, 0x50
        /*003a*/ 	.short	0x0000


	//----- nvinfo : EIATTR_MAXREG_COUNT
	.align		4
        /*003c*/ 	.byte	0x03, 0x1b
        /*003e*/ 	.short	0x00ff


	//----- nvinfo : EIATTR_NUM_BARRIERS
	.align		4
        /*0040*/ 	.byte	0x02, 0x4c
        /*0042*/ 	.byte	0x01
	.zero		1


	//----- nvinfo : EIATTR_MERCURY_ISA_VERSION
	.align		4
        /*0044*/ 	.byte	0x03, 0x5f
        /*0046*/ 	.short	0x0101


	//----- nvinfo : EIATTR_VRC_CTA_INIT_COUNT
	.align		4
        /*0048*/ 	.byte	0x02, 0x4a
	.zero		1
	.zero		1


	//----- nvinfo : EIATTR_EXIT_INSTR_OFFSETS
	.align		4
        /*004c*/ 	.byte	0x04, 0x1c
        /*004e*/ 	.short	(.L_35 - .L_34)


	//   ....[0]....
.L_34:
        /*0050*/ 	.word	0x00000070


	//   ....[1]....
        /*0054*/ 	.word	0x00000650


	//   ....[2]....
        /*0058*/ 	.word	0x000006a0


	//----- nvinfo : EIATTR_CBANK_PARAM_SIZE
	.align		4
.L_35:
        /*005c*/ 	.byte	0x03, 0x19
        /*005e*/ 	.short	0x0018


	//----- nvinfo : EIATTR_PARAM_CBANK
	.align		4
        /*0060*/ 	.byte	0x04, 0x0a
        /*0062*/ 	.short	(.L_37 - .L_36)
	.align		4
.L_36:
        /*0064*/ 	.word	index@(.nv.constant0._Z10prefix_sumPiiS_)
        /*0068*/ 	.short	0x0380
        /*006a*/ 	.short	0x0018


	//----- nvinfo : EIATTR_SW_WAR
	.align		4
.L_37:
        /*006c*/ 	.byte	0x04, 0x36
        /*006e*/ 	.short	(.L_39 - .L_38)
.L_38:
        /*0070*/ 	.word	0x00000008
.L_39:


//--------------------- .nv.callgraph             --------------------------
	.section	.nv.callgraph,"",@"SHT_CUDA_CALLGRAPH"
	.align	4
	.sectionentsize	8
	.align		4
        /*0000*/ 	.word	0x00000000
	.align		4
        /*0004*/ 	.word	0xffffffff
	.align		4
        /*0008*/ 	.word	0x00000000
	.align		4
        /*000c*/ 	.word	0xfffffffe
	.align		4
        /*0010*/ 	.word	0x00000000
	.align		4
        /*0014*/ 	.word	0xfffffffd
	.align		4
        /*0018*/ 	.word	0x00000000
	.align		4
        /*001c*/ 	.word	0xfffffffc


//--------------------- .text._Z21prefix_sum_add_offsetPiiS_ --------------------------
	.section	.text._Z21prefix_sum_add_offsetPiiS_,"ax",@progbits
	.align	128
        .global         _Z21prefix_sum_add_offsetPiiS_
        .type           _Z21prefix_sum_add_offsetPiiS_,@function
        .size           _Z21prefix_sum_add_offsetPiiS_,(.L_x_2 - _Z21prefix_sum_add_offsetPiiS_)
        .other          _Z21prefix_sum_add_offsetPiiS_,@"STO_CUDA_ENTRY STV_DEFAULT"
_Z21prefix_sum_add_offsetPiiS_:
.text._Z21prefix_sum_add_offsetPiiS_:
[----:B------:R-:W-:Y:S01]  /*0000*/  LDC R1, c[0x0][0x37c] ;  /* 0x0000df00ff017b82 */ /* 0x000fe20000000800 */
[----:B------:R-:W0:Y:S01]  /*0010*/  S2R R9, SR_CTAID.X ;  /* 0x0000000000097919 */ /* 0x000e220000002500 */
[----:B------:R-:W0:Y:S01]  /*0020*/  LDCU UR4, c[0x0][0x360] ;  /* 0x00006c00ff0477ac */ /* 0x000e220008000800 */
[----:B------:R-:W0:Y:S01]  /*0030*/  S2R R0, SR_TID.X ;  /* 0x0000000000007919 */ /* 0x000e220000002100 */
[----:B------:R-:W1:Y:S01]  /*0040*/  LDCU UR5, c[0x0][0x388] ;  /* 0x00007100ff0577ac */ /* 0x000e620008000800 */
[----:B0-----:R-:W-:-:S05]  /*0050*/  IMAD R7, R9, UR4, R0 ;  /* 0x0000000409077c24 */ /* 0x001fca000f8e0200 */
[----:B-1----:R-:W-:-:S04]  /*0060*/  ISETP.GE.AND P0, PT, R7, UR5, PT ;  /* 0x0000000507007c0c */ /* 0x002fc8000bf06270 */
[----:B------:R-:W-:-:S13]  /*0070*/  ISETP.EQ.OR P0, PT, R9, RZ, P0 ;  /* 0x000000ff0900720c */ /* 0x000fda0000702670 */
[----:B------:R-:W-:Y:S05]  /*0080*/  @P0 EXIT ;  /* 0x000000000000094d */ /* 0x000fea0003800000 */
[----:B------:R-:W0:Y:S01]  /*0090*/  LDC.64 R2, c[0x0][0x390] ;  /* 0x0000e400ff027b82 */ /* 0x000e220000000a00 */
[----:B------:R-:W1:Y:S01]  /*00a0*/  LDCU.64 UR4, c[0x0][0x358] ;  /* 0x00006b00ff0477ac */ /* 0x000e620008000a00 */
[----:B------:R-:W-:-:S06]  /*00b0*/  IADD3 R9, PT, PT, R9, -0x1, RZ ;  /* 0xffffffff09097810 */ /* 0x000fcc0007ffe0ff */
[----:B------:R-:W2:Y:S01]  /*00c0*/  LDC.64 R4, c[0x0][0x380] ;  /* 0x0000e000ff047b82 */ /* 0x000ea20000000a00 */
[----:B0-----:R-:W-:-:S06]  /*00d0*/  IMAD.WIDE.U32 R2, R9, 0x4, R2 ;  /* 0x0000000409027825 */ /* 0x001fcc00078e0002 */
[----:B-1----:R-:W3:Y:S01]  /*00e0*/  LDG.E R2, desc[UR4][R2.64] ;  /* 0x0000000402027981 */ /* 0x002ee2000c1e1900 */
[----:B--2---:R-:W-:-:S05]  /*00f0*/  IMAD.WIDE R4, R7, 0x4, R4 ;  /* 0x0000000407047825 */ /* 0x004fca00078e0204 */
[----:B------:R-:W3:Y:S02]  /*0100*/  LDG.E R7, desc[UR4][R4.64] ;  /* 0x0000000404077981 */ /* 0x000ee4000c1e1900 */
[----:B---3--:R-:W-:-:S05]  /*0110*/  IADD3 R7, PT, PT, R2, R7, RZ ;  /* 0x0000000702077210 */ /* 0x008fca0007ffe0ff */
[----:B------:R-:W-:Y:S01]  /*0120*/  STG.E desc[UR4][R4.64], R7 ;  /* 0x0000000704007986 */ /* 0x000fe2000c101904 */
[----:B------:R-:W-:Y:S05]  /*0130*/  EXIT ;  /* 0x000000000000794d */ /* 0x000fea0003800000 */
.L_x_0:
[----:B------:R-:W-:-:S00]  /*0140*/  BRA `(.L_x_0) ;  /* 0xfffffffc00fc7947 */ /* 0x000fc0000383ffff */
[----:B------:R-:W-:-:S00]  /*0150*/  NOP ;  /* 0x0000000000007918 */ /* 0x000fc00000000000 */
        /* <DEDUP_REMOVED lines=10> */
.L_x_2:


//--------------------- .text._Z10prefix_sumPiiS_ --------------------------
	.section	.text._Z10prefix_sumPiiS_,"ax",@progbits
	.align	128
        .global         _Z10prefix_sumPiiS_
        .type           _Z10prefix_sumPiiS_,@function
        .size           _Z10prefix_sumPiiS_,(.L_x_3 - _Z10prefix_sumPiiS_)
        .other          _Z10prefix_sumPiiS_,@"STO_CUDA_ENTRY STV_DEFAULT"
_Z10prefix_sumPiiS_:
.text._Z10prefix_sumPiiS_:
[----:B------:R-:W-:Y:S01]  /*0000*/  LDC R1, c[0x0][0x37c] ;  /* 0x0000df00ff017b82 */ /* 0x000fe20000000800 */
[----:B------:R-:W0:Y:S01]  /*0010*/  S2R R5, SR_TID.X ;  /* 0x0000000000057919 */ /* 0x000e220000002100 */
[----:B------:R-:W0:Y:S01]  /*0020*/  LDCU UR4, c[0x0][0x360] ;  /* 0x00006c00ff0477ac */ /* 0x000e220008000800 */
[----:B------:R-:W0:Y:S01]  /*0030*/  S2R R0, SR_CTAID.X ;  /* 0x0000000000007919 */ /* 0x000e220000002500 */
[----:B------:R-:W1:Y:S01]  /*0040*/  LDCU UR5, c[0x0][0x388] ;  /* 0x00007100ff0577ac */ /* 0x000e620008000800 */
[----:B0-----:R-:W-:-:S05]  /*0050*/  IMAD R7, R0, UR4, R5 ;  /* 0x0000000400077c24 */ /* 0x001fca000f8e0205 */
[----:B-1----:R-:W-:-:S13]  /*0060*/  ISETP.GE.AND P0, PT, R7, UR5, PT ;  /* 0x0000000507007c0c */ /* 0x002fda000bf06270 */
[----:B------:R-:W-:Y:S05]  /*0070*/  @P0 EXIT ;  /* 0x000000000000094d */ /* 0x000fea0003800000 */
[----:B------:R-:W0:Y:S01]  /*0080*/  LDC.64 R2, c[0x0][0x380] ;  /* 0x0000e000ff027b82 */ /* 0x000e220000000a00 */
[----:B------:R-:W1:Y:S01]  /*0090*/  LDCU.64 UR6, c[0x0][0x358] ;  /* 0x00006b00ff0677ac */ /* 0x000e620008000a00 */
[----:B0-----:R-:W-:-:S05]  /*00a0*/  IMAD.WIDE R2, R7, 0x4, R2 ;  /* 0x0000000407027825 */ /* 0x001fca00078e0202 */
[----:B-1----:R-:W2:Y:S01]  /*00b0*/  LDG.E R7, desc[UR6][R2.64] ;  /* 0x0000000602077981 */ /* 0x002ea2000c1e1900 */
[----:B------:R-:W0:Y:S01]  /*00c0*/  S2UR UR5, SR_CgaCtaId ;  /* 0x00000000000579c3 */ /* 0x000e220000008800 */
[----:B------:R-:W-:Y:S01]  /*00d0*/  UMOV UR4, 0x400 ;  /* 0x0000040000047882 */ /* 0x000fe20000000000 */
[----:B------:R-:W-:Y:S01]  /*00e0*/  ISETP.NE.AND P0, PT, R5, RZ, PT ;  /* 0x000000ff0500720c */ /* 0x000fe20003f05270 */
[----:B------:R-:W-:Y:S01]  /*00f0*/  IMAD.MOV.U32 R6, RZ, RZ, RZ ;  /* 0x000000ffff067224 */ /* 0x000fe200078e00ff */
[----:B0-----:R-:W-:-:S06]  /*0100*/  ULEA UR4, UR5, UR4, 0x18 ;  /* 0x0000000405047291 */ /* 0x001fcc000f8ec0ff */
[----:B------:R-:W-:-:S05]  /*0110*/  LEA R4, R5, UR4, 0x2 ;  /* 0x0000000405047c11 */ /* 0x000fca000f8e10ff */
[----:B--2---:R-:W-:Y:S01]  /*0120*/  STS [R4], R7 ;  /* 0x0000000704007388 */ /* 0x004fe20000000800 */
[----:B------:R-:W-:Y:S06]  /*0130*/  BAR.SYNC.DEFER_BLOCKING 0x0 ;  /* 0x0000000000007b1d */ /* 0x000fec0000010000 */
[----:B------:R-:W-:Y:S02]  /*0140*/  @P0 LDS R6, [R4+-0x4] ;  /* 0xfffffc0004060984 */ /* 0x000fe40000000800 */
[----:B------:R-:W-:Y:S01]  /*0150*/  BAR.SYNC.DEFER_BLOCKING 0x0 ;  /* 0x0000000000007b1d */ /* 0x000fe20000010000 */
[----:B------:R-:W-:-:S05]  /*0160*/  ISETP.GE.U32.AND P0, PT, R5, 0x2, PT ;  /* 0x000000020500780c */ /* 0x000fca0003f06070 */
[----:B------:R-:W0:Y:S02]  /*0170*/  LDS R9, [R4] ;  /* 0x0000000004097984 */ /* 0x000e240000000800 */
[----:B0-----:R-:W-:Y:S02]  /*0180*/  IMAD.IADD R9, R9, 0x1, R6 ;  /* 0x0000000109097824 */ /* 0x001fe400078e0206 */
[----:B------:R-:W-:-:S03]  /*0190*/  IMAD.MOV.U32 R6, RZ, RZ, RZ ;  /* 0x000000ffff067224 */ /* 0x000fc600078e00ff */
[----:B------:R-:W-:Y:S01]  /*01a0*/  STS [R4], R9 ;  /* 0x0000000904007388 */ /* 0x000fe20000000800 */
[----:B------:R-:W-:Y:S06]  /*01b0*/  BAR.SYNC.DEFER_BLOCKING 0x0 ;  /* 0x0000000000007b1d */ /* 0x000fec0000010000 */
[----:B------:R-:W-:Y:S02]  /*01c0*/  @P0 LDS R6, [R4+-0x8] ;  /* 0xfffff80004060984 */ /* 0x000fe40000000800 */
[----:B------:R-:W-:Y:S01]  /*01d0*/  BAR.SYNC.DEFER_BLOCKING 0x0 ;  /* 0x0000000000007b1d */ /* 0x000fe20000010000 */
[----:B------:R-:W-:-:S05]  /*01e0*/  ISETP.GE.U32.AND P0, PT, R5, 0x4, PT ;  /* 0x000000040500780c */ /* 0x000fca0003f06070 */
[----:B------:R-:W0:Y:S02]  /*01f0*/  LDS R7, [R4] ;  /* 0x0000000004077984 */ /* 0x000e240000000800 */
[----:B0-----:R-:W-:Y:S01]  /*0200*/  IADD3 R7, PT, PT, R7, R6, RZ ;  /* 0x0000000607077210 */ /* 0x001fe20007ffe0ff */
[----:B------:R-:W-:-:S04]  /*0210*/  IMAD.MOV.U32 R6, RZ, RZ, RZ ;  /* 0x000000ffff067224 */ /* 0x000fc800078e00ff */
[----:B------:R-:W-:Y:S01]  /*0220*/  STS [R4], R7 ;  /* 0x0000000704007388 */ /* 0x000fe20000000800 */
[----:B------:R-:W-:Y:S06]  /*0230*/  BAR.SYNC.DEFER_BLOCKING 0x0 ;  /* 0x0000000000007b1d */ /* 0x000fec0000010000 */
[----:B------:R-:W-:Y:S02]  /*0240*/  @P0 LDS R6, [R4+-0x10] ;  /* 0xfffff00004060984 */ /* 0x000fe40000000800 */
[----:B------:R-:W-:Y:S01]  /*0250*/  BAR.SYNC.DEFER_BLOCKING 0x0 ;  /* 0x0000000000007b1d */ /* 0x000fe20000010000 */
[----:B------:R-:W-:-:S05]  /*0260*/  ISETP.GE.U32.AND P0, PT, R5, 0x8, PT ;  /* 0x000000080500780c */ /* 0x000fca0003f06070 */
[----:B------:R-:W0:Y:S02]  /*0270*/  LDS R9, [R4] ;  /* 0x0000000004097984 */ /* 0x000e240000000800 */
[----:B0-----:R-:W-:Y:S02]  /*0280*/  IMAD.IADD R9, R9, 0x1, R6 ;  /* 0x0000000109097824 */ /* 0x001fe400078e0206 */
[----:B------:R-:W-:-:S03]  /*0290*/  HFMA2 R6, -RZ, RZ, 0, 0 ;  /* 0x00000000ff067431 */ /* 0x000fc600000001ff */
[----:B------:R-:W-:Y:S01]  /*02a0*/  STS [R4], R9 ;  /* 0x0000000904007388 */ /* 0x000fe20000000800 */
        /* <DEDUP_REMOVED lines=21> */
[----:B0-----:R-:W-:Y:S01]  /*0400*/  IMAD.IADD R7, R7, 0x1, R6 ;  /* 0x0000000107077824 */ /* 0x001fe200078e0206 */
[----:B------:R-:W-:-:S04]  /*0410*/  MOV R6, RZ ;  /* 0x000000ff00067202 */ /* 0x000fc80000000f00 */
        /* <DEDUP_REMOVED lines=28> */
[----:B------:R-:W-:-:S05]  /*05e0*/  ISETP.NE.AND P0, PT, R5, 0x3ff, PT ;  /* 0x000003ff0500780c */ /* 0x000fca0003f05270 */
[----:B------:R-:W0:Y:S02]  /*05f0*/  LDS R7, [R4] ;  /* 0x0000000004077984 */ /* 0x000e240000000800 */
[----:B0-----:R-:W-:-:S05]  /*0600*/  IMAD.IADD R7, R7, 0x1, R6 ;  /* 0x0000000107077824 */ /* 0x001fca00078e0206 */
[----:B------:R-:W-:Y:S01]  /*0610*/  STS [R4], R7 ;  /* 0x0000000704007388 */ /* 0x000fe20000000800 */
[----:B------:R-:W-:Y:S06]  /*0620*/  BAR.SYNC.DEFER_BLOCKING 0x0 ;  /* 0x0000000000007b1d */ /* 0x000fec0000010000 */
[----:B------:R-:W0:Y:S04]  /*0630*/  LDS R11, [R4] ;  /* 0x00000000040b7984 */ /* 0x000e280000000800 */
[----:B0-----:R0:W-:Y:S01]  /*0640*/  STG.E desc[UR6][R2.64], R11 ;  /* 0x0000000b02007986 */ /* 0x0011e2000c101906 */
[----:B------:R-:W-:Y:S05]  /*0650*/  @P0 EXIT ;  /* 0x000000000000094d */ /* 0x000fea0003800000 */
[----:B------:R-:W1:Y:S01]  /*0660*/  LDS R5, [UR4+0xffc] ;  /* 0x000ffc04ff057984 */ /* 0x000e620008000800 */
[----:B0-----:R-:W0:Y:S02]  /*0670*/  LDC.64 R2, c[0x0][0x390] ;  /* 0x0000e400ff027b82 */ /* 0x001e240000000a00 */
[----:B0-----:R-:W-:-:S05]  /*0680*/  IMAD.WIDE.U32 R2, R0, 0x4, R2 ;  /* 0x0000000400027825 */ /* 0x001fca00078e0002 */
[----:B-1----:R-:W-:Y:S01]  /*0690*/  STG.E desc[UR6][R2.64], R5 ;  /* 0x0000000502007986 */ /* 0x002fe2000c101906 */
[----:B------:R-:W-:Y:S05]  /*06a0*/  EXIT ;  /* 0x000000000000794d */ /* 0x000fea0003800000 */
.L_x_1:
        /* <DEDUP_REMOVED lines=13> */
.L_x_3:


//--------------------- .nv.shared.reserved.0     --------------------------
	.section	.nv.shared.reserved.0,"aw",@nobits
	.weak		__nv_reservedSMEM_offset_0_alias
	.size		__nv_reservedSMEM_offset_0_alias, 0, 64
	.other		__nv_reservedSMEM_offset_0_alias,@"STO_CUDA_RESERVED_SHARED STV_DEFAULT"
__nv_reservedSMEM_offset_0_alias:
	.zero		0
	.zero		64


//--------------------- .nv.shared._Z10prefix_sumPiiS_ --------------------------
	.section	.nv.shared._Z10prefix_sumPiiS_,"aw",@nobits
	.sectionflags	@""
	.align	4
.nv.shared._Z10prefix_sumPiiS_:
	.zero		5120


//--------------------- .nv.constant0._Z21prefix_sum_add_offsetPiiS_ --------------------------
	.section	.nv.constant0._Z21prefix_sum_add_offsetPiiS_,"a",@progbits
	.sectionflags	@""
	.align	4
.nv.constant0._Z21prefix_sum_add_offsetPiiS_:
	.zero		920


//--------------------- .nv.constant0._Z10prefix_sumPiiS_ --------------------------
	.section	.nv.constant0._Z10prefix_sumPiiS_,"a",@progbits
	.sectionflags	@""
	.align	4
.nv.constant0._Z10prefix_sumPiiS_:
	.zero		920


//--------------------- SYMBOLS --------------------------

	.type		.nv.reservedSmem.offset0,@object
	.size		.nv.reservedSmem.offset0,0x4
	.type		.nv.reservedSmem.cap,@object
	.size		.nv.reservedSmem.cap,0x4
